	.headerflags	@"EF_CUDA_TEXMODE_UNIFIED EF_CUDA_64BIT_ADDRESS EF_CUDA_ACCELERATORS EF_CUDA_SM90 EF_CUDA_VIRTUAL_SM(EF_CUDA_SM90)"
	.elftype	@"ET_EXEC"


//--------------------- .nv.info                  --------------------------
	.section	.nv.info,"",@"SHT_CUDA_INFO"
	.align	4


	//----- nvinfo : EIATTR_REGCOUNT
	.align		4
        /*0000*/ 	.byte	0x04, 0x2f
        /*0002*/ 	.short	(.L_1 - .L_0)
	.align		4
.L_0:
        /*0004*/ 	.word	index@(triton_poi_fused_cat_21)
        /*0008*/ 	.word	0x00000020


	//----- nvinfo : EIATTR_MIN_STACK_SIZE
	.align		4
.L_1:
        /*000c*/ 	.byte	0x04, 0x12
        /*000e*/ 	.short	(.L_3 - .L_2)
	.align		4
.L_2:
        /*0010*/ 	.word	index@(triton_poi_fused_cat_21)
        /*0014*/ 	.word	0x00000000


	//----- nvinfo : EIATTR_FRAME_SIZE
	.align		4
.L_3:
        /*0018*/ 	.byte	0x04, 0x11
        /*001a*/ 	.short	(.L_5 - .L_4)
	.align		4
.L_4:
        /*001c*/ 	.word	index@(triton_poi_fused_cat_21)
        /*0020*/ 	.word	0x00000000


	//----- nvinfo : EIATTR_MIN_STACK_SIZE
	.align		4
.L_5:
        /*0024*/ 	.byte	0x04, 0x12
        /*0026*/ 	.short	(.L_7 - .L_6)
	.align		4
.L_6:
        /*0028*/ 	.word	index@(triton_poi_fused_cat_21)
        /*002c*/ 	.word	0x00000000
.L_7:


//--------------------- .nv.info.triton_poi_fused_cat_21 --------------------------
	.section	.nv.info.triton_poi_fused_cat_21,"",@"SHT_CUDA_INFO"
	.sectionflags	@""
	.align	4


	//----- nvinfo : EIATTR_CUDA_API_VERSION
	.align		4
        /*0000*/ 	.byte	0x04, 0x37
        /*0002*/ 	.short	(.L_9 - .L_8)
.L_8:
        /*0004*/ 	.word	0x0000007c


	//----- nvinfo : EIATTR_KPARAM_INFO
	.align		4
.L_9:
        /*0008*/ 	.byte	0x04, 0x17
        /*000a*/ 	.short	(.L_11 - .L_10)
.L_10:
        /*000c*/ 	.word	0x00000000
        /*0010*/ 	.short	0x0009
        /*0012*/ 	.short	0x0048
        /*0014*/ 	.byte	0x00, 0xf0, 0x11, 0x00


	//----- nvinfo : EIATTR_KPARAM_INFO
	.align		4
.L_11:
        /*0018*/ 	.byte	0x04, 0x17
        /*001a*/ 	.short	(.L_13 - .L_12)
.L_12:
        /*001c*/ 	.word	0x00000000
        /*0020*/ 	.short	0x0008
        /*0022*/ 	.short	0x0040
        /*0024*/ 	.byte	0x00, 0xf4, 0x21, 0x00


	//----- nvinfo : EIATTR_KPARAM_INFO
	.align		4
.L_13:
        /*0028*/ 	.byte	0x04, 0x17
        /*002a*/ 	.short	(.L_15 - .L_14)
.L_14:
        /*002c*/ 	.word	0x00000000
        /*0030*/ 	.short	0x0007
        /*0032*/ 	.short	0x0038
        /*0034*/ 	.byte	0x00, 0xf4, 0x21, 0x00


	//----- nvinfo : EIATTR_KPARAM_INFO
	.align		4
.L_15:
        /*0038*/ 	.byte	0x04, 0x17
        /*003a*/ 	.short	(.L_17 - .L_16)
.L_16:
        /*003c*/ 	.word	0x00000000
        /*0040*/ 	.short	0x0006
        /*0042*/ 	.short	0x0030
        /*0044*/ 	.byte	0x00, 0xf4, 0x21, 0x00


	//----- nvinfo : EIATTR_KPARAM_INFO
	.align		4
.L_17:
        /*0048*/ 	.byte	0x04, 0x17
        /*004a*/ 	.short	(.L_19 - .L_18)
.L_18:
        /*004c*/ 	.word	0x00000000
        /*0050*/ 	.short	0x0005
        /*0052*/ 	.short	0x0028
        /*0054*/ 	.byte	0x00, 0xf4, 0x21, 0x00


	//----- nvinfo : EIATTR_KPARAM_INFO
	.align		4
.L_19:
        /*0058*/ 	.byte	0x04, 0x17
        /*005a*/ 	.short	(.L_21 - .L_20)
.L_20:
        /*005c*/ 	.word	0x00000000
        /*0060*/ 	.short	0x0004
        /*0062*/ 	.short	0x0020
        /*0064*/ 	.byte	0x00, 0xf4, 0x21, 0x00


	//----- nvinfo : EIATTR_KPARAM_INFO
	.align		4
.L_21:
        /*0068*/ 	.byte	0x04, 0x17
        /*006a*/ 	.short	(.L_23 - .L_22)
.L_22:
        /*006c*/ 	.word	0x00000000
        /*0070*/ 	.short	0x0003
        /*0072*/ 	.short	0x0018
        /*0074*/ 	.byte	0x00, 0xf4, 0x21, 0x00


	//----- nvinfo : EIATTR_KPARAM_INFO
	.align		4
.L_23:
        /*0078*/ 	.byte	0x04, 0x17
        /*007a*/ 	.short	(.L_25 - .L_24)
.L_24:
        /*007c*/ 	.word	0x00000000
        /*0080*/ 	.short	0x0002
        /*0082*/ 	.short	0x0010
        /*0084*/ 	.byte	0x00, 0xf4, 0x21, 0x00


	//----- nvinfo : EIATTR_KPARAM_INFO
	.align		4
.L_25:
        /*0088*/ 	.byte	0x04, 0x17
        /*008a*/ 	.short	(.L_27 - .L_26)
.L_26:
        /*008c*/ 	.word	0x00000000
        /*0090*/ 	.short	0x0001
        /*0092*/ 	.short	0x0008
        /*0094*/ 	.byte	0x00, 0xf4, 0x21, 0x00


	//----- nvinfo : EIATTR_KPARAM_INFO
	.align		4
.L_27:
        /*0098*/ 	.byte	0x04, 0x17
        /*009a*/ 	.short	(.L_29 - .L_28)
.L_28:
        /*009c*/ 	.word	0x00000000
        /*00a0*/ 	.short	0x0000
        /*00a2*/ 	.short	0x0000
        /*00a4*/ 	.byte	0x00, 0xf4, 0x21, 0x00


	//----- nvinfo : EIATTR_SPARSE_MMA_MASK
	.align		4
.L_29:
        /*00a8*/ 	.byte	0x03, 0x50
        /*00aa*/ 	.short	0x0000


	//----- nvinfo : EIATTR_MAXREG_COUNT
	.align		4
        /*00ac*/ 	.byte	0x03, 0x1b
        /*00ae*/ 	.short	0x00ff


	//----- nvinfo : EIATTR_EXIT_INSTR_OFFSETS
	.align		4
        /*00b0*/ 	.byte	0x04, 0x1c
        /*00b2*/ 	.short	(.L_31 - .L_30)


	//   ....[0]....
.L_30:
        /*00b4*/ 	.word	0x00000930


	//----- nvinfo : EIATTR_REQNTID
	.align		4
.L_31:
        /*00b8*/ 	.byte	0x04, 0x10
        /*00ba*/ 	.short	(.L_33 - .L_32)
.L_32:
        /*00bc*/ 	.word	0x00000100
        /*00c0*/ 	.word	0x00000001
        /*00c4*/ 	.word	0x00000001


	//----- nvinfo : EIATTR_CBANK_PARAM_SIZE
	.align		4
.L_33:
        /*00c8*/ 	.byte	0x03, 0x19
        /*00ca*/ 	.short	0x004c


	//----- nvinfo : EIATTR_PARAM_CBANK
	.align		4
        /*00cc*/ 	.byte	0x04, 0x0a
        /*00ce*/ 	.short	(.L_35 - .L_34)
	.align		4
.L_34:
        /*00d0*/ 	.word	index@(.nv.constant0.triton_poi_fused_cat_21)
        /*00d4*/ 	.short	0x0210
        /*00d6*/ 	.short	0x004c


	//----- nvinfo : EIATTR_SW_WAR
	.align		4
.L_35:
        /*00d8*/ 	.byte	0x04, 0x36
        /*00da*/ 	.short	(.L_37 - .L_36)
.L_36:
        /*00dc*/ 	.word	0x00000008
.L_37:


//--------------------- .nv.callgraph             --------------------------
	.section	.nv.callgraph,"",@"SHT_CUDA_CALLGRAPH"
	.align	4
	.sectionentsize	8
	.align		4
        /*0000*/ 	.word	0x00000000
	.align		4
        /*0004*/ 	.word	0xffffffff
	.align		4
        /*0008*/ 	.word	0x00000000
	.align		4
        /*000c*/ 	.word	0xfffffffe
	.align		4
        /*0010*/ 	.word	0x00000000
	.align		4
        /*0014*/ 	.word	0xfffffffd
	.align		4
        /*0018*/ 	.word	0x00000000
	.align		4
        /*001c*/ 	.word	0xfffffffc


//--------------------- .text.triton_poi_fused_cat_21 --------------------------
	.section	.text.triton_poi_fused_cat_21,"ax",@progbits
	.align	128
        .global         triton_poi_fused_cat_21
        .type           triton_poi_fused_cat_21,@function
        .size           triton_poi_fused_cat_21,(.L_x_1 - triton_poi_fused_cat_21)
        .other          triton_poi_fused_cat_21,@"STO_CUDA_ENTRY STV_DEFAULT"
triton_poi_fused_cat_21:
.text.triton_poi_fused_cat_21:
[----:B------:R-:W-:Y:S01]  /*0000*/  LDC R1, c[0x0][0x28] ;  /* 0x00000a00ff017b82 */ /* 0x000fe20000000800 */
[----:B------:R-:W1:Y:S01]  /*0010*/  S2R R0, SR_TID.X ;  /* 0x0000000000007919 */ /* 0x000e620000002100 */
[----:B------:R-:W-:-:S06]  /*0020*/  CS2R R12, SRZ ;  /* 0x00000000000c7805 */ /* 0x000fcc000001ff00 */
[----:B------:R-:W2:Y:S01]  /*0030*/  LDC.64 R14, c[0x0][0x238] ;  /* 0x00008e00ff0e7b82 */ /* 0x000ea20000000a00 */
[----:B------:R-:W-:Y:S01]  /*0040*/  ULDC.64 UR4, c[0x0][0x208] ;  /* 0x0000820000047ab9 */ /* 0x000fe20000000a00 */
[----:B------:R-:W3:Y:S01]  /*0050*/  S2R R5, SR_CTAID.X ;  /* 0x0000000000057919 */ /* 0x000ee20000002500 */
[----:B------:R-:W-:Y:S01]  /*0060*/  ULDC.64 UR6, c[0x0][0x230] ;  /* 0x00008c0000067ab9 */ /* 0x000fe20000000a00 */
[----:B-1----:R-:W-:Y:S01]  /*0070*/  IMAD.SHL.U32 R0, R0, 0x2, RZ ;  /* 0x0000000200007824 */ /* 0x002fe200078e00ff */
[----:B---3--:R-:W-:-:S04]  /*0080*/  SHF.R.S32.HI R3, RZ, 0x16, R5 ;  /* 0x00000016ff037819 */ /* 0x008fc80000011405 */
[----:B------:R-:W-:Y:S02]  /*0090*/  LOP3.LUT R0, R0, 0x1fe, RZ, 0xc0, !PT ;  /* 0x000001fe00007812 */ /* 0x000fe400078ec0ff */
[----:B------:R-:W-:-:S03]  /*00a0*/  SGXT R3, R3, 0x1 ;  /* 0x000000010303781a */ /* 0x000fc60000000200 */
[----:B------:R-:W-:Y:S02]  /*00b0*/  IMAD R18, R5, 0x200, R0 ;  /* 0x0000020005127824 */ /* 0x000fe400078e0200 */
[----:B------:R-:W1:Y:S03]  /*00c0*/  LDC.64 R4, c[0x0][0x220] ;  /* 0x00008800ff047b82 */ /* 0x000e660000000a00 */
[-C--:B------:R-:W-:Y:S02]  /*00d0*/  LEA.HI R2, R3, R18.reuse, RZ, 0x8 ;  /* 0x0000001203027211 */ /* 0x080fe400078f40ff */
[----:B------:R-:W-:Y:S02]  /*00e0*/  SHF.R.S32.HI R3, RZ, 0x1f, R18 ;  /* 0x0000001fff037819 */ /* 0x000fe40000011412 */
[----:B------:R-:W-:Y:S02]  /*00f0*/  SHF.R.S32.HI R0, RZ, 0x8, R2 ;  /* 0x00000008ff007819 */ /* 0x000fe40000011402 */
[----:B------:R-:W-:-:S02]  /*0100*/  LEA.HI R6, R3, R18, RZ, 0x4 ;  /* 0x0000001203067211 */ /* 0x000fc400078f20ff */
[----:B------:R-:W-:Y:S02]  /*0110*/  LEA.HI R7, R0, R0, RZ, 0x9 ;  /* 0x0000000000077211 */ /* 0x000fe400078f48ff */
[----:B------:R-:W-:Y:S02]  /*0120*/  SHF.R.S32.HI R19, RZ, 0x4, R6 ;  /* 0x00000004ff137819 */ /* 0x000fe40000011406 */
[----:B------:R-:W-:Y:S02]  /*0130*/  LOP3.LUT R9, R7, 0xfffffe00, RZ, 0xc0, !PT ;  /* 0xfffffe0007097812 */ /* 0x000fe400078ec0ff */
[----:B------:R-:W-:Y:S02]  /*0140*/  LEA.HI R7, R19, R19, RZ, 0x4 ;  /* 0x0000001313077211 */ /* 0x000fe400078f20ff */
[----:B------:R-:W-:Y:S01]  /*0150*/  LOP3.LUT R21, R6, 0xfffffff0, RZ, 0xc0, !PT ;  /* 0xfffffff006157812 */ /* 0x000fe200078ec0ff */
[----:B------:R-:W-:Y:S01]  /*0160*/  IMAD.IADD R0, R0, 0x1, -R9 ;  /* 0x0000000100007824 */ /* 0x000fe200078e0a09 */
[----:B------:R-:W-:Y:S01]  /*0170*/  LOP3.LUT R10, R7, 0xfffffff0, RZ, 0xc0, !PT ;  /* 0xfffffff0070a7812 */ /* 0x000fe200078ec0ff */
[----:B------:R-:W3:Y:S03]  /*0180*/  LDC.64 R8, c[0x0][0x228] ;  /* 0x00008a00ff087b82 */ /* 0x000ee60000000a00 */
[----:B------:R-:W-:Y:S01]  /*0190*/  ISETP.GT.AND P0, PT, R0, 0xff, PT ;  /* 0x000000ff0000780c */ /* 0x000fe20003f04270 */
[----:B------:R-:W-:-:S04]  /*01a0*/  IMAD.IADD R19, R19, 0x1, -R10 ;  /* 0x0000000113137824 */ /* 0x000fc800078e0a0a */
[----:B-1----:R-:W-:-:S08]  /*01b0*/  IMAD.WIDE R16, R19, 0x8, R4 ;  /* 0x0000000813107825 */ /* 0x002fd000078e0204 */
[----:B------:R-:W4:Y:S01]  /*01c0*/  @P0 LDG.E.EL.64 R12, desc[UR4][R16.64] ;  /* 0x00000004100c0981 */ /* 0x000f22000c2e1b00 */
[----:B------:R-:W-:Y:S01]  /*01d0*/  IMAD.IADD R21, R18, 0x1, -R21 ;  /* 0x0000000112157824 */ /* 0x000fe200078e0a15 */
[----:B------:R-:W-:Y:S02]  /*01e0*/  CS2R R4, SRZ ;  /* 0x0000000000047805 */ /* 0x000fe4000001ff00 */
[----:B------:R-:W-:Y:S01]  /*01f0*/  CS2R R6, SRZ ;  /* 0x0000000000067805 */ /* 0x000fe2000001ff00 */
[C---:B---3--:R-:W-:Y:S01]  /*0200*/  IMAD.WIDE R22, R21.reuse, 0x8, R8 ;  /* 0x0000000815167825 */ /* 0x048fe200078e0208 */
[----:B------:R-:W-:Y:S02]  /*0210*/  CS2R R8, SRZ ;  /* 0x0000000000087805 */ /* 0x000fe4000001ff00 */
[----:B------:R-:W-:Y:S02]  /*0220*/  CS2R R10, SRZ ;  /* 0x00000000000a7805 */ /* 0x000fe4000001ff00 */
[----:B------:R1:W3:Y:S01]  /*0230*/  @P0 LDG.E.EL.128 R4, desc[UR4][R22.64] ;  /* 0x0000000416040981 */ /* 0x0002e2000c2e1d00 */
[----:B--2---:R-:W-:-:S05]  /*0240*/  IMAD.WIDE R14, R21, 0x8, R14 ;  /* 0x00000008150e7825 */ /* 0x004fca00078e020e */
[----:B------:R2:W5:Y:S01]  /*0250*/  @P0 LDG.E.EL.128 R8, desc[UR4][R14.64] ;  /* 0x000000040e080981 */ /* 0x000562000c2e1d00 */
[----:B------:R-:W-:Y:S01]  /*0260*/  LEA.HI R3, R3, R18, RZ, 0x11 ;  /* 0x0000001203037211 */ /* 0x000fe200078f88ff */
[----:B------:R-:W-:Y:S02]  /*0270*/  IMAD.MOV.U32 R26, RZ, RZ, RZ ;  /* 0x000000ffff1a7224 */ /* 0x000fe400078e00ff */
[----:B-1----:R-:W-:Y:S01]  /*0280*/  IMAD.MOV.U32 R22, RZ, RZ, RZ ;  /* 0x000000ffff167224 */ /* 0x002fe200078e00ff */
[----:B------:R-:W-:Y:S02]  /*0290*/  SHF.R.S32.HI R27, RZ, 0x11, R3 ;  /* 0x00000011ff1b7819 */ /* 0x000fe40000011403 */
[----:B----4-:R-:W-:Y:S02]  /*02a0*/  SEL R24, R13, RZ, P0 ;  /* 0x000000ff0d187207 */ /* 0x010fe40000000000 */
[----:B------:R-:W-:Y:S02]  /*02b0*/  SEL R17, R12, RZ, P0 ;  /* 0x000000ff0c117207 */ /* 0x000fe40000000000 */
[----:B------:R-:W-:-:S04]  /*02c0*/  SHF.R.U32.HI R13, RZ, 0x1c, R24 ;  /* 0x0000001cff0d7819 */ /* 0x000fc80000011618 */
[----:B------:R-:W-:-:S04]  /*02d0*/  LOP3.LUT R12, R13, 0x8, RZ, 0xc0, !PT ;  /* 0x000000080d0c7812 */ /* 0x000fc800078ec0ff */
[----:B------:R-:W-:Y:S02]  /*02e0*/  IADD3 R12, P1, R12, R17, RZ ;  /* 0x000000110c0c7210 */ /* 0x000fe40007f3e0ff */
[----:B---3--:R-:W-:Y:S02]  /*02f0*/  SEL R13, R4, RZ, P0 ;  /* 0x000000ff040d7207 */ /* 0x008fe40000000000 */
[----:B------:R-:W-:Y:S01]  /*0300*/  SEL R16, R7, RZ, P0 ;  /* 0x000000ff07107207 */ /* 0x000fe20000000000 */
[----:B------:R-:W-:Y:S01]  /*0310*/  IMAD.X R7, RZ, RZ, R24, P1 ;  /* 0x000000ffff077224 */ /* 0x000fe200008e0618 */
[----:B------:R-:W-:Y:S02]  /*0320*/  SEL R20, R5, RZ, P0 ;  /* 0x000000ff05147207 */ /* 0x000fe40000000000 */
[----:B------:R-:W-:Y:S02]  /*0330*/  SEL R5, R6, RZ, P0 ;  /* 0x000000ff06057207 */ /* 0x000fe40000000000 */
[----:B--2---:R-:W-:-:S02]  /*0340*/  LEA R14, P2, R13, UR6, 0x2 ;  /* 0x000000060d0e7c11 */ /* 0x004fc4000f8410ff */
[----:B------:R-:W-:Y:S02]  /*0350*/  SHF.R.U32.HI R15, RZ, 0x1a, R16 ;  /* 0x0000001aff0f7819 */ /* 0x000fe40000011610 */
[----:B------:R-:W-:Y:S02]  /*0360*/  LEA R6, P1, R5, UR6, 0x2 ;  /* 0x0000000605067c11 */ /* 0x000fe4000f8210ff */
[C---:B------:R-:W-:Y:S01]  /*0370*/  SHF.L.U64.HI R4, R12.reuse, 0x5, R7 ;  /* 0x000000050c047819 */ /* 0x040fe20000010207 */
[----:B------:R-:W-:Y:S01]  /*0380*/  IMAD.SHL.U32 R12, R12, 0x20, RZ ;  /* 0x000000200c0c7824 */ /* 0x000fe200078e00ff */
[--C-:B------:R-:W-:Y:S02]  /*0390*/  SHF.R.U32.HI R17, RZ, 0x1a, R20.reuse ;  /* 0x0000001aff117819 */ /* 0x100fe40000011614 */
[----:B------:R-:W-:Y:S02]  /*03a0*/  LOP3.LUT R15, R15, 0x20, RZ, 0xc0, !PT ;  /* 0x000000200f0f7812 */ /* 0x000fe400078ec0ff */
[----:B------:R-:W-:-:S02]  /*03b0*/  LEA.HI.X R7, R13, UR7, R20, 0x2, P2 ;  /* 0x000000070d077c11 */ /* 0x000fc400090f1414 */
[----:B-----5:R-:W-:Y:S02]  /*03c0*/  SEL R20, R9, RZ, P0 ;  /* 0x000000ff09147207 */ /* 0x020fe40000000000 */
[----:B------:R-:W-:Y:S02]  /*03d0*/  LEA.HI.X R5, R5, UR7, R16, 0x2, P1 ;  /* 0x0000000705057c11 */ /* 0x000fe400088f1410 */
[----:B------:R-:W-:Y:S02]  /*03e0*/  SEL R16, R11, RZ, P0 ;  /* 0x000000ff0b107207 */ /* 0x000fe40000000000 */
[----:B------:R-:W-:Y:S02]  /*03f0*/  IADD3 R6, P2, P1, R12, R6, R15 ;  /* 0x000000060c067210 */ /* 0x000fe4000795e00f */
[----:B------:R-:W-:Y:S02]  /*0400*/  SEL R23, R8, RZ, P0 ;  /* 0x000000ff08177207 */ /* 0x000fe40000000000 */
[----:B------:R-:W-:-:S02]  /*0410*/  SEL R11, R10, RZ, P0 ;  /* 0x000000ff0a0b7207 */ /* 0x000fc40000000000 */
[----:B------:R-:W-:Y:S02]  /*0420*/  SHF.R.U32.HI R15, RZ, 0x1a, R20 ;  /* 0x0000001aff0f7819 */ /* 0x000fe40000011614 */
[----:B------:R-:W-:Y:S02]  /*0430*/  LOP3.LUT R17, R17, 0x20, RZ, 0xc0, !PT ;  /* 0x0000002011117812 */ /* 0x000fe400078ec0ff */
[----:B------:R-:W-:Y:S02]  /*0440*/  SHF.R.U32.HI R13, RZ, 0x1a, R16 ;  /* 0x0000001aff0d7819 */ /* 0x000fe40000011610 */
[----:B------:R-:W-:Y:S02]  /*0450*/  LEA R8, P5, R23, UR6, 0x2 ;  /* 0x0000000617087c11 */ /* 0x000fe4000f8a10ff */
[----:B------:R-:W-:Y:S02]  /*0460*/  LEA R9, P6, R11, UR6, 0x2 ;  /* 0x000000060b097c11 */ /* 0x000fe4000f8c10ff */
[----:B------:R-:W-:-:S02]  /*0470*/  LOP3.LUT R15, R15, 0x20, RZ, 0xc0, !PT ;  /* 0x000000200f0f7812 */ /* 0x000fc400078ec0ff */
[----:B------:R-:W-:Y:S02]  /*0480*/  IADD3 R14, P4, P3, R12, R14, R17 ;  /* 0x0000000e0c0e7210 */ /* 0x000fe40007b9e011 */
[----:B------:R-:W-:Y:S02]  /*0490*/  LOP3.LUT R13, R13, 0x20, RZ, 0xc0, !PT ;  /* 0x000000200d0d7812 */ /* 0x000fe400078ec0ff */
[----:B------:R-:W-:Y:S01]  /*04a0*/  LEA.HI.X R23, R23, UR7, R20, 0x2, P5 ;  /* 0x0000000717177c11 */ /* 0x000fe2000a8f1414 */
[----:B------:R-:W-:Y:S01]  /*04b0*/  VIADD R20, R0, 0xffffff00 ;  /* 0xffffff0000147836 */ /* 0x000fe20000000000 */
[----:B------:R-:W-:Y:S02]  /*04c0*/  LEA.HI.X R11, R11, UR7, R16, 0x2, P6 ;  /* 0x000000070b0b7c11 */ /* 0x000fe4000b0f1410 */
[----:B------:R-:W-:Y:S02]  /*04d0*/  IADD3 R8, P5, P6, R12, R8, R15 ;  /* 0x000000080c087210 */ /* 0x000fe40007ebe00f */
[----:B------:R-:W-:-:S02]  /*04e0*/  IADD3.X R15, R4, R7, RZ, P4, P3 ;  /* 0x00000007040f7210 */ /* 0x000fc400027e64ff */
[----:B------:R-:W-:Y:S02]  /*04f0*/  IADD3 R12, P3, P4, R12, R9, R13 ;  /* 0x000000090c0c7210 */ /* 0x000fe40007c7e00d */
[C---:B------:R-:W-:Y:S02]  /*0500*/  IADD3.X R7, R4.reuse, R5, RZ, P2, P1 ;  /* 0x0000000504077210 */ /* 0x040fe400017e24ff */
[C---:B------:R-:W-:Y:S02]  /*0510*/  IADD3.X R9, R4.reuse, R23, RZ, P5, P6 ;  /* 0x0000001704097210 */ /* 0x040fe40002fec4ff */
[----:B------:R-:W-:Y:S02]  /*0520*/  IADD3.X R13, R4, R11, RZ, P3, P4 ;  /* 0x0000000b040d7210 */ /* 0x000fe40001fe84ff */
[----:B------:R-:W1:Y:S01]  /*0530*/  LDC.64 R4, c[0x0][0x240] ;  /* 0x00009000ff047b82 */ /* 0x000e620000000a00 */
[----:B------:R-:W-:Y:S02]  /*0540*/  LOP3.LUT R17, R2, 0xffffff00, RZ, 0xc0, !PT ;  /* 0xffffff0002117812 */ /* 0x000fe400078ec0ff */
[----:B------:R-:W-:Y:S01]  /*0550*/  LOP3.LUT R11, R3, 0xfffe0000, RZ, 0xc0, !PT ;  /* 0xfffe0000030b7812 */ /* 0x000fe200078ec0ff */
[----:B------:R-:W-:Y:S01]  /*0560*/  IMAD.MOV.U32 R24, RZ, RZ, RZ ;  /* 0x000000ffff187224 */ /* 0x000fe200078e00ff */
[----:B------:R-:W-:Y:S01]  /*0570*/  ISETP.GE.AND P1, PT, R0, 0x100, PT ;  /* 0x000001000000780c */ /* 0x000fe20003f26270 */
[----:B------:R-:W-:-:S02]  /*0580*/  IMAD.IADD R16, R18, 0x1, -R17 ;  /* 0x0000000112107824 */ /* 0x000fc400078e0a11 */
[----:B------:R-:W-:Y:S01]  /*0590*/  IMAD.IADD R10, R18, 0x1, -R11 ;  /* 0x00000001120a7824 */ /* 0x000fe200078e0a0b */
[----:B------:R-:W2:Y:S01]  /*05a0*/  LDC.64 R2, c[0x0][0x218] ;  /* 0x00008600ff027b82 */ /* 0x000ea20000000a00 */
[----:B------:R-:W-:Y:S02]  /*05b0*/  IMAD.SHL.U32 R17, R20, 0x40, RZ ;  /* 0x0000004014117824 */ /* 0x000fe400078e00ff */
[----:B------:R-:W-:Y:S02]  /*05c0*/  IMAD R25, R27, 0x10000, R10 ;  /* 0x000100001b197824 */ /* 0x000fe400078e020a */
[----:B------:R-:W-:-:S03]  /*05d0*/  IMAD.WIDE R10, R17, 0x4, R14 ;  /* 0x00000004110a7825 */ /* 0x000fc600078e020e */
[----:B------:R-:W3:Y:S01]  /*05e0*/  LDC.64 R14, c[0x0][0x248] ;  /* 0x00009200ff0e7b82 */ /* 0x000ee20000000a00 */
[----:B------:R-:W-:Y:S02]  /*05f0*/  IMAD R23, R27, 0x10000, R16 ;  /* 0x000100001b177824 */ /* 0x000fe400078e0210 */
[----:B------:R-:W-:-:S04]  /*0600*/  IMAD.WIDE R6, R17, 0x4, R6 ;  /* 0x0000000411067825 */ /* 0x000fc800078e0206 */
[----:B------:R-:W-:-:S04]  /*0610*/  IMAD.WIDE R8, R17, 0x4, R8 ;  /* 0x0000000411087825 */ /* 0x000fc800078e0208 */
[----:B------:R-:W-:Y:S02]  /*0620*/  IMAD.WIDE R12, R17, 0x4, R12 ;  /* 0x00000004110c7825 */ /* 0x000fe400078e020c */
[----:B------:R-:W4:Y:S02]  /*0630*/  LDC.64 R16, c[0x0][0x210] ;  /* 0x00008400ff107b82 */ /* 0x000f240000000a00 */
[----:B------:R-:W-:Y:S02]  /*0640*/  IMAD.SHL.U32 R27, R27, 0x4000, RZ ;  /* 0x000040001b1b7824 */ /* 0x000fe400078e00ff */
[----:B------:R-:W-:Y:S02]  /*0650*/  IMAD.MOV.U32 R0, RZ, RZ, RZ ;  /* 0x000000ffff007224 */ /* 0x000fe400078e00ff */
[----:B------:R-:W-:-:S04]  /*0660*/  IMAD.WIDE R10, R27, 0x4, R10 ;  /* 0x000000041b0a7825 */ /* 0x000fc800078e020a */
[C---:B------:R-:W-:Y:S01]  /*0670*/  IMAD.WIDE R6, R27.reuse, 0x4, R6 ;  /* 0x000000041b067825 */ /* 0x040fe200078e0206 */
[----:B------:R5:W4:Y:S03]  /*0680*/  @P0 LDG.E.EL R22, desc[UR4][R10.64] ;  /* 0x000000040a160981 */ /* 0x000b26000c2e1900 */
[C---:B------:R-:W-:Y:S01]  /*0690*/  IMAD.WIDE R8, R27.reuse, 0x4, R8 ;  /* 0x000000041b087825 */ /* 0x040fe200078e0208 */
[----:B------:R2:W4:Y:S03]  /*06a0*/  @P0 LDG.E.EL R24, desc[UR4][R6.64] ;  /* 0x0000000406180981 */ /* 0x000526000c2e1900 */
[----:B------:R-:W-:Y:S01]  /*06b0*/  IMAD.WIDE R12, R27, 0x4, R12 ;  /* 0x000000041b0c7825 */ /* 0x000fe200078e020c */
[----:B------:R-:W4:Y:S03]  /*06c0*/  @P0 LDG.E.EL R0, desc[UR4][R8.64] ;  /* 0x0000000408000981 */ /* 0x000f26000c2e1900 */
[----:B------:R-:W-:Y:S01]  /*06d0*/  IMAD R23, R20, 0x100, R23 ;  /* 0x0000010014177824 */ /* 0x000fe200078e0217 */
[----:B------:R-:W4:Y:S01]  /*06e0*/  @P0 LDG.E.EL R26, desc[UR4][R12.64] ;  /* 0x000000040c1a0981 */ /* 0x000f22000c2e1900 */
[----:B-1----:R-:W-:Y:S01]  /*06f0*/  IMAD.WIDE R4, R21, 0x4, R4 ;  /* 0x0000000415047825 */ /* 0x002fe200078e0204 */
[----:B------:R-:W-:-:S02]  /*0700*/  CS2R R20, SRZ ;  /* 0x0000000000147805 */ /* 0x000fc4000001ff00 */
[----:B-----5:R-:W-:Y:S01]  /*0710*/  CS2R R10, SRZ ;  /* 0x00000000000a7805 */ /* 0x020fe2000001ff00 */
[----:B--2---:R-:W-:-:S03]  /*0720*/  IMAD.WIDE R2, R23, 0x4, R2 ;  /* 0x0000000417027825 */ /* 0x004fc600078e0202 */
[----:B------:R1:W2:Y:S01]  /*0730*/  @P0 LDG.E.EL.64 R20, desc[UR4][R4.64] ;  /* 0x0000000404140981 */ /* 0x0002a2000c2e1b00 */
[----:B0-----:R-:W-:Y:S01]  /*0740*/  CS2R R6, SRZ ;  /* 0x0000000000067805 */ /* 0x001fe2000001ff00 */
[----:B---3--:R-:W-:Y:S02]  /*0750*/  IMAD.WIDE R14, R19, 0x4, R14 ;  /* 0x00000004130e7825 */ /* 0x008fe400078e020e */
[----:B------:R0:W3:Y:S02]  /*0760*/  @P0 LDG.E.64 R10, desc[UR4][R2.64] ;  /* 0x00000004020a0981 */ /* 0x0000e4000c1e1b00 */
[----:B----4-:R-:W-:Y:S01]  /*0770*/  IMAD.WIDE R28, R25, 0x4, R16 ;  /* 0x00000004191c7825 */ /* 0x010fe200078e0210 */
[----:B------:R-:W-:Y:S01]  /*0780*/  CS2R R16, SRZ ;  /* 0x0000000000107805 */ /* 0x000fe2000001ff00 */
[----:B------:R-:W4:Y:S01]  /*0790*/  @P0 LDG.E.EL R6, desc[UR4][R14.64] ;  /* 0x000000040e060981 */ /* 0x000f22000c2e1900 */
[----:B-1----:R-:W1:Y:S03]  /*07a0*/  LDC.64 R4, c[0x0][0x250] ;  /* 0x00009400ff047b82 */ /* 0x002e660000000a00 */
[----:B------:R-:W5:Y:S04]  /*07b0*/  @P0 LDG.E.EL R7, desc[UR4][R14.64] ;  /* 0x000000040e070981 */ /* 0x000f68000c2e1900 */
[----:B------:R-:W5:Y:S01]  /*07c0*/  @!P1 LDG.E.64 R16, desc[UR4][R28.64] ;  /* 0x000000041c109981 */ /* 0x000f62000c1e1b00 */
[----:B-1----:R-:W-:Y:S01]  /*07d0*/  IMAD.WIDE R4, R18, 0x4, R4 ;  /* 0x0000000412047825 */ /* 0x002fe200078e0204 */
[----:B------:R-:W-:-:S02]  /*07e0*/  SEL R9, R22, RZ, P0 ;  /* 0x000000ff16097207 */ /* 0x000fc40000000000 */
[----:B------:R-:W-:Y:S02]  /*07f0*/  SEL R24, R24, RZ, P0 ;  /* 0x000000ff18187207 */ /* 0x000fe40000000000 */
[----:B------:R-:W-:Y:S02]  /*0800*/  SEL R0, R0, RZ, P0 ;  /* 0x000000ff00007207 */ /* 0x000fe40000000000 */
[----:B------:R-:W-:-:S03]  /*0810*/  SEL R26, R26, RZ, P0 ;  /* 0x000000ff1a1a7207 */ /* 0x000fc60000000000 */
[----:B------:R-:W-:Y:S02]  /*0820*/  FADD R0, -R9, R0 ;  /* 0x0000000009007221 */ /* 0x000fe40000000100 */
[----:B0-----:R-:W-:Y:S01]  /*0830*/  FADD R3, -R24, R26 ;  /* 0x0000001a18037221 */ /* 0x001fe20000000100 */
[----:B--2---:R-:W-:Y:S02]  /*0840*/  SEL R20, R20, RZ, P0 ;  /* 0x000000ff14147207 */ /* 0x004fe40000000000 */
[----:B------:R-:W-:-:S03]  /*0850*/  SEL R21, R21, RZ, P0 ;  /* 0x000000ff15157207 */ /* 0x000fc60000000000 */
[----:B------:R-:W-:Y:S01]  /*0860*/  FFMA R20, R0, R20, R9 ;  /* 0x0000001400147223 */ /* 0x000fe20000000009 */
[----:B---3--:R-:W-:Y:S01]  /*0870*/  SEL R0, R11, RZ, P0 ;  /* 0x000000ff0b007207 */ /* 0x008fe20000000000 */
[----:B------:R-:W-:Y:S01]  /*0880*/  FFMA R21, R3, R21, R24 ;  /* 0x0000001503157223 */ /* 0x000fe20000000018 */
[----:B------:R-:W-:Y:S02]  /*0890*/  SEL R3, R10, RZ, P0 ;  /* 0x000000ff0a037207 */ /* 0x000fe40000000000 */
[----:B----4-:R-:W-:Y:S01]  /*08a0*/  SEL R6, R6, RZ, P0 ;  /* 0x000000ff06067207 */ /* 0x010fe20000000000 */
[----:B------:R-:W-:Y:S01]  /*08b0*/  FADD R21, -R0, R21 ;  /* 0x0000001500157221 */ /* 0x000fe20000000100 */
[----:B-----5:R-:W-:Y:S01]  /*08c0*/  SEL R7, R7, RZ, P0 ;  /* 0x000000ff07077207 */ /* 0x020fe20000000000 */
[----:B------:R-:W-:Y:S01]  /*08d0*/  FADD R20, -R3, R20 ;  /* 0x0000001403147221 */ /* 0x000fe20000000100 */
[----:B------:R-:W-:-:S03]  /*08e0*/  SEL R16, R16, RZ, !P1 ;  /* 0x000000ff10107207 */ /* 0x000fc60004800000 */
[----:B------:R-:W-:Y:S01]  /*08f0*/  @P1 FFMA R16, R20, R6, R3 ;  /* 0x0000000614101223 */ /* 0x000fe20000000003 */
[----:B------:R-:W-:Y:S01]  /*0900*/  SEL R17, R17, RZ, !P1 ;  /* 0x000000ff11117207 */ /* 0x000fe20004800000 */
[----:B------:R-:W-:-:S05]  /*0910*/  @P1 FFMA R17, R21, R7, R0 ;  /* 0x0000000715111223 */ /* 0x000fca0000000000 */
[----:B------:R-:W-:Y:S01]  /*0920*/  STG.E.64 desc[UR4][R4.64], R16 ;  /* 0x0000001004007986 */ /* 0x000fe2000c101b04 */
[----:B------:R-:W-:Y:S05]  /*0930*/  EXIT ;  /* 0x000000000000794d */ /* 0x000fea0003800000 */
.L_x_0:
[----:B------:R-:W-:-:S00]  /*0940*/  BRA `(.L_x_0) ;  /* 0xfffffffc00fc7947 */ /* 0x000fc0000383ffff */
[----:B------:R-:W-:-:S00]  /*0950*/  NOP ;  /* 0x0000000000007918 */ /* 0x000fc00000000000 */
        /* <DEDUP_REMOVED lines=10> */
.L_x_1:


//--------------------- .nv.constant0.triton_poi_fused_cat_21 --------------------------
	.section	.nv.constant0.triton_poi_fused_cat_21,"a",@progbits
	.sectionflags	@""
	.align	4
.nv.constant0.triton_poi_fused_cat_21:
	.zero		604
